//
// Generated by NVIDIA NVVM Compiler
//
// Compiler Build ID: CL-36424714
// Cuda compilation tools, release 13.0, V13.0.88
// Based on NVVM 20.0.0
//

.version 9.0
.target sm_100
.address_size 64

	// .globl	img_reverse

.visible .entry img_reverse(
	.param .u64 .ptr .align 1 img_reverse_param_0,
	.param .u64 .ptr .align 1 img_reverse_param_1,
	.param .u32 img_reverse_param_2,
	.param .u32 img_reverse_param_3
)
{
	.reg .pred 	%p<4>;
	.reg .b16 	%rs<7>;
	.reg .b32 	%r<14>;
	.reg .b64 	%rd<8>;

	ld.param.u64 	%rd1, [img_reverse_param_0];
	ld.param.u64 	%rd2, [img_reverse_param_1];
	ld.param.u32 	%r2, [img_reverse_param_2];
	ld.param.u32 	%r3, [img_reverse_param_3];
	mov.u32 	%r5, %tid.x;
	mov.u32 	%r6, %ctaid.x;
	mov.u32 	%r7, %ntid.x;
	mad.lo.s32 	%r8, %r6, %r7, %r5;
	mov.u32 	%r9, %tid.y;
	mov.u32 	%r10, %ctaid.y;
	mov.u32 	%r11, %ntid.y;
	mad.lo.s32 	%r12, %r10, %r11, %r9;
	mad.lo.s32 	%r1, %r2, %r12, %r8;
	setp.ge.s32 	%p1, %r8, %r2;
	setp.ge.s32 	%p2, %r12, %r3;
	or.pred  	%p3, %p1, %p2;
	@%p3 bra 	$L__BB0_2;
	cvta.to.global.u64 	%rd3, %rd1;
	cvta.to.global.u64 	%rd4, %rd2;
	mul.wide.s32 	%rd5, %r1, 3;
	add.s64 	%rd6, %rd3, %rd5;
	ld.global.u8 	%rs1, [%rd6];
	ld.global.u8 	%rs2, [%rd6+1];
	ld.global.u8 	%rs3, [%rd6+2];
	not.b16 	%rs4, %rs1;
	add.s64 	%rd7, %rd4, %rd5;
	st.global.u8 	[%rd7], %rs4;
	not.b16 	%rs5, %rs2;
	st.global.u8 	[%rd7+1], %rs5;
	not.b16 	%rs6, %rs3;
	st.global.u8 	[%rd7+2], %rs6;
$L__BB0_2:
	ret;

}


// ===== COMPILED SASS (sm_100) =====

	.target	sm_100

	.elftype	@"ET_EXEC"


//--------------------- .note.nv.tkinfo           --------------------------
	.section	.note.nv.tkinfo,"",@"SHT_NOTE"
	.sectionflags	@"SHF_NOTE_NV_TKINFO"
	.tkinfo
        /*0018*/ 	.word	0x00000002
        /*0030*/ 	.string	""
        /*0030*/ 	.string	"ptxas"
        /*0030*/ 	.string	"Cuda compilation tools, release 13.0, V13.0.88"
        /*0030*/ 	.string	"Build cuda_13.0.r13.0/compiler.36424714_0"
        /*0030*/ 	.string	"-arch sm_100 -m 64 "



//--------------------- .note.nv.cuinfo           --------------------------
	.section	.note.nv.cuinfo,"",@"SHT_NOTE"
	.sectionflags	@"SHF_NOTE_NV_CUINFO"
        /*0018*/ 	.short	0x0002
        /*001a*/ 	.short	0x0064
        /*001c*/ 	.short	0x0082
	.zero		2


//--------------------- .nv.info                  --------------------------
	.section	.nv.info,"",@"SHT_CUDA_INFO"
	.align	4


	//----- nvinfo : EIATTR_REGCOUNT
	.align		4
        /*0000*/ 	.byte	0x04, 0x2f
        /*0002*/ 	.short	(.L_1 - .L_0)
	.align		4
.L_0:
        /*0004*/ 	.word	index@(img_reverse)
        /*0008*/ 	.word	0x0000000e


	//----- nvinfo : EIATTR_FRAME_SIZE
	.align		4
.L_1:
        /*000c*/ 	.byte	0x04, 0x11
        /*000e*/ 	.short	(.L_3 - .L_2)
	.align		4
.L_2:
        /*0010*/ 	.word	index@(img_reverse)
        /*0014*/ 	.word	0x00000000


	//----- nvinfo : EIATTR_MIN_STACK_SIZE
	.align		4
.L_3:
        /*0018*/ 	.byte	0x04, 0x12
        /*001a*/ 	.short	(.L_5 - .L_4)
	.align		4
.L_4:
        /*001c*/ 	.word	index@(img_reverse)
        /*0020*/ 	.word	0x00000000
.L_5:


//--------------------- .nv.compat                --------------------------
	.section	.nv.compat,"",@"SHT_CUDA_COMPAT_INFO"
	.align	4
        /*0000*/ 	.byte	0x02, 0x09, 0x00, 0x00, 0x02, 0x02, 0x01, 0x00, 0x02, 0x05, 0x05, 0x00, 0x03, 0x07, 0x01, 0x01
        /*0010*/ 	.byte	0x02, 0x03, 0x00, 0x00, 0x02, 0x06, 0x01, 0x00, 0x04, 0x0b, 0x08, 0x00, 0x09, 0x00, 0x00, 0x00
        /*0020*/ 	.byte	0x00, 0x00, 0x00, 0x00


//--------------------- .nv.info.img_reverse      --------------------------
	.section	.nv.info.img_reverse,"",@"SHT_CUDA_INFO"
	.sectionflags	@""
	.align	4


	//----- nvinfo : EIATTR_CUDA_API_VERSION
	.align		4
        /*0000*/ 	.byte	0x04, 0x37
        /*0002*/ 	.short	(.L_7 - .L_6)
.L_6:
        /*0004*/ 	.word	0x00000082


	//----- nvinfo : EIATTR_KPARAM_INFO
	.align		4
.L_7:
        /*0008*/ 	.byte	0x04, 0x17
        /*000a*/ 	.short	(.L_9 - .L_8)
.L_8:
        /*000c*/ 	.word	0x00000000
        /*0010*/ 	.short	0x0003
        /*0012*/ 	.short	0x0014
        /*0014*/ 	.byte	0x00, 0xf0, 0x11, 0x00


	//----- nvinfo : EIATTR_KPARAM_INFO
	.align		4
.L_9:
        /*0018*/ 	.byte	0x04, 0x17
        /*001a*/ 	.short	(.L_11 - .L_10)
.L_10:
        /*001c*/ 	.word	0x00000000
        /*0020*/ 	.short	0x0002
        /*0022*/ 	.short	0x0010
        /*0024*/ 	.byte	0x00, 0xf0, 0x11, 0x00


	//----- nvinfo : EIATTR_KPARAM_INFO
	.align		4
.L_11:
        /*0028*/ 	.byte	0x04, 0x17
        /*002a*/ 	.short	(.L_13 - .L_12)
.L_12:
        /*002c*/ 	.word	0x00000000
        /*0030*/ 	.short	0x0001
        /*0032*/ 	.short	0x0008
        /*0034*/ 	.byte	0x00, 0xf5, 0x21, 0x00


	//----- nvinfo : EIATTR_KPARAM_INFO
	.align		4
.L_13:
        /*0038*/ 	.byte	0x04, 0x17
        /*003a*/ 	.short	(.L_15 - .L_14)
.L_14:
        /*003c*/ 	.word	0x00000000
        /*0040*/ 	.short	0x0000
        /*0042*/ 	.short	0x0000
        /*0044*/ 	.byte	0x00, 0xf5, 0x21, 0x00


	//----- nvinfo : EIATTR_SPARSE_MMA_MASK
	.align		4
.L_15:
        /*0048*/ 	.byte	0x03, 0x50
        /*004a*/ 	.short	0x0000


	//----- nvinfo : EIATTR_MAXREG_COUNT
	.align		4
        /*004c*/ 	.byte	0x03, 0x1b
        /*004e*/ 	.short	0x00ff


	//----- nvinfo : EIATTR_MERCURY_ISA_VERSION
	.align		4
        /*0050*/ 	.byte	0x03, 0x5f
        /*0052*/ 	.short	0x0101


	//----- nvinfo : EIATTR_VRC_CTA_INIT_COUNT
	.align		4
        /*0054*/ 	.byte	0x02, 0x4a
	.zero		1
	.zero		1


	//----- nvinfo : EIATTR_EXIT_INSTR_OFFSETS
	.align		4
        /*0058*/ 	.byte	0x04, 0x1c
        /*005a*/ 	.short	(.L_17 - .L_16)


	//   ....[0]....
.L_16:
        /*005c*/ 	.word	0x000000d0


	//   ....[1]....
        /*0060*/ 	.word	0x000001c0


	//----- nvinfo : EIATTR_CBANK_PARAM_SIZE
	.align		4
.L_17:
        /*0064*/ 	.byte	0x03, 0x19
        /*0066*/ 	.short	0x0018


	//----- nvinfo : EIATTR_PARAM_CBANK
	.align		4
        /*0068*/ 	.byte	0x04, 0x0a
        /*006a*/ 	.short	(.L_19 - .L_18)
	.align		4
.L_18:
        /*006c*/ 	.word	index@(.nv.constant0.img_reverse)
        /*0070*/ 	.short	0x0380
        /*0072*/ 	.short	0x0018


	//----- nvinfo : EIATTR_SW_WAR
	.align		4
.L_19:
        /*0074*/ 	.byte	0x04, 0x36
        /*0076*/ 	.short	(.L_21 - .L_20)
.L_20:
        /*0078*/ 	.word	0x00000008
.L_21:


//--------------------- .nv.callgraph             --------------------------
	.section	.nv.callgraph,"",@"SHT_CUDA_CALLGRAPH"
	.align	4
	.sectionentsize	8
	.align		4
        /*0000*/ 	.word	0x00000000
	.align		4
        /*0004*/ 	.word	0xffffffff
	.align		4
        /*0008*/ 	.word	0x00000000
	.align		4
        /*000c*/ 	.word	0xfffffffe
	.align		4
        /*0010*/ 	.word	0x00000000
	.align		4
        /*0014*/ 	.word	0xfffffffd
	.align		4
        /*0018*/ 	.word	0x00000000
	.align		4
        /*001c*/ 	.word	0xfffffffc


//--------------------- .text.img_reverse         --------------------------
	.section	.text.img_reverse,"ax",@progbits
	.align	128
        .global         img_reverse
        .type           img_reverse,@function
        .size           img_reverse,(.L_x_1 - img_reverse)
        .other          img_reverse,@"STO_CUDA_ENTRY STV_DEFAULT"
img_reverse:
.text.img_reverse:
[----:B------:R-:W-:Y:S01]  /*0000*/  LDC R1, c[0x0][0x37c] ;  /* 0x0000df00ff017b82 */ /* 0x000fe20000000800 */
[----:B------:R-:W0:Y:S07]  /*0010*/  S2R R3, SR_TID.Y ;  /* 0x0000000000037919 */ /* 0x000e2e0000002200 */
[----:B------:R-:W1:Y:S01]  /*0020*/  LDC R5, c[0x0][0x360] ;  /* 0x0000d800ff057b82 */ /* 0x000e620000000800 */
[----:B------:R-:W2:Y:S01]  /*0030*/  LDCU.64 UR6, c[0x0][0x390] ;  /* 0x00007200ff0677ac */ /* 0x000ea20008000a00 */
[----:B------:R-:W1:Y:S06]  /*0040*/  S2R R0, SR_TID.X ;  /* 0x0000000000007919 */ /* 0x000e6c0000002100 */
[----:B------:R-:W0:Y:S08]  /*0050*/  S2UR UR5, SR_CTAID.Y ;  /* 0x00000000000579c3 */ /* 0x000e300000002600 */
[----:B------:R-:W0:Y:S08]  /*0060*/  LDC R2, c[0x0][0x364] ;  /* 0x0000d900ff027b82 */ /* 0x000e300000000800 */
[----:B------:R-:W1:Y:S01]  /*0070*/  S2UR UR4, SR_CTAID.X ;  /* 0x00000000000479c3 */ /* 0x000e620000002500 */
[----:B0-----:R-:W-:-:S05]  /*0080*/  IMAD R3, R2, UR5, R3 ;  /* 0x0000000502037c24 */ /* 0x001fca000f8e0203 */
[----:B--2---:R-:W-:Y:S01]  /*0090*/  ISETP.GE.AND P0, PT, R3, UR7, PT ;  /* 0x0000000703007c0c */ /* 0x004fe2000bf06270 */
[----:B-1----:R-:W-:-:S04]  /*00a0*/  IMAD R0, R5, UR4, R0 ;  /* 0x0000000405007c24 */ /* 0x002fc8000f8e0200 */
[----:B------:R-:W-:Y:S01]  /*00b0*/  IMAD R7, R3, UR6, R0 ;  /* 0x0000000603077c24 */ /* 0x000fe2000f8e0200 */
[----:B------:R-:W-:-:S13]  /*00c0*/  ISETP.GE.OR P0, PT, R0, UR6, P0 ;  /* 0x0000000600007c0c */ /* 0x000fda0008706670 */
[----:B------:R-:W-:Y:S05]  /*00d0*/  @P0 EXIT ;  /* 0x000000000000094d */ /* 0x000fea0003800000 */
[----:B------:R-:W0:Y:S01]  /*00e0*/  LDC.64 R2, c[0x0][0x380] ;  /* 0x0000e000ff027b82 */ /* 0x000e220000000a00 */
[----:B------:R-:W1:Y:S07]  /*00f0*/  LDCU.64 UR4, c[0x0][0x358] ;  /* 0x00006b00ff0477ac */ /* 0x000e6e0008000a00 */
[----:B------:R-:W2:Y:S01]  /*0100*/  LDC.64 R4, c[0x0][0x388] ;  /* 0x0000e200ff047b82 */ /* 0x000ea20000000a00 */
[----:B0-----:R-:W-:-:S05]  /*0110*/  IMAD.WIDE R2, R7, 0x3, R2 ;  /* 0x0000000307027825 */ /* 0x001fca00078e0202 */
[----:B-1----:R-:W3:Y:S04]  /*0120*/  LDG.E.U8 R0, desc[UR4][R2.64] ;  /* 0x0000000402007981 */ /* 0x002ee8000c1e1100 */
[----:B------:R-:W4:Y:S04]  /*0130*/  LDG.E.U8 R6, desc[UR4][R2.64+0x1] ;  /* 0x0000010402067981 */ /* 0x000f28000c1e1100 */
[----:B------:R-:W5:Y:S01]  /*0140*/  LDG.E.U8 R8, desc[UR4][R2.64+0x2] ;  /* 0x0000020402087981 */ /* 0x000f62000c1e1100 */
[----:B--2---:R-:W-:Y:S01]  /*0150*/  IMAD.WIDE R4, R7, 0x3, R4 ;  /* 0x0000000307047825 */ /* 0x004fe200078e0204 */
[----:B---3--:R-:W-:-:S02]  /*0160*/  LOP3.LUT R7, RZ, R0, RZ, 0x33, !PT ;  /* 0x00000000ff077212 */ /* 0x008fc400078e33ff */
[----:B----4-:R-:W-:-:S03]  /*0170*/  LOP3.LUT R9, RZ, R6, RZ, 0x33, !PT ;  /* 0x00000006ff097212 */ /* 0x010fc600078e33ff */
[----:B------:R-:W-:Y:S01]  /*0180*/  STG.E.U8 desc[UR4][R4.64], R7 ;  /* 0x0000000704007986 */ /* 0x000fe2000c101104 */
[----:B-----5:R-:W-:-:S03]  /*0190*/  LOP3.LUT R11, RZ, R8, RZ, 0x33, !PT ;  /* 0x00000008ff0b7212 */ /* 0x020fc600078e33ff */
[----:B------:R-:W-:Y:S04]  /*01a0*/  STG.E.U8 desc[UR4][R4.64+0x1], R9 ;  /* 0x0000010904007986 */ /* 0x000fe8000c101104 */
[----:B------:R-:W-:Y:S01]  /*01b0*/  STG.E.U8 desc[UR4][R4.64+0x2], R11 ;  /* 0x0000020b04007986 */ /* 0x000fe2000c101104 */
[----:B------:R-:W-:Y:S05]  /*01c0*/  EXIT ;  /* 0x000000000000794d */ /* 0x000fea0003800000 */
.L_x_0:
[----:B------:R-:W-:-:S00]  /*01d0*/  BRA `(.L_x_0) ;  /* 0xfffffffc00fc7947 */ /* 0x000fc0000383ffff */
[----:B------:R-:W-:-:S00]  /*01e0*/  NOP ;  /* 0x0000000000007918 */ /* 0x000fc00000000000 */
        /* <DEDUP_REMOVED lines=9> */
.L_x_1:


//--------------------- .nv.shared.reserved.0     --------------------------
	.section	.nv.shared.reserved.0,"aw",@nobits
	.weak		__nv_reservedSMEM_offset_0_alias
	.size		__nv_reservedSMEM_offset_0_alias, 0, 64
	.other		__nv_reservedSMEM_offset_0_alias,@"STO_CUDA_RESERVED_SHARED STV_DEFAULT"
__nv_reservedSMEM_offset_0_alias:
	.zero		0
	.zero		64


//--------------------- .nv.constant0.img_reverse --------------------------
	.section	.nv.constant0.img_reverse,"a",@progbits
	.sectionflags	@""
	.align	4
.nv.constant0.img_reverse:
	.zero		920


//--------------------- SYMBOLS --------------------------

	.type		.nv.reservedSmem.offset0,@object
	.size		.nv.reservedSmem.offset0,0x4
